//
// Generated by NVIDIA NVVM Compiler
//
// Compiler Build ID: CL-36424714
// Cuda compilation tools, release 13.0, V13.0.88
// Based on NVVM 20.0.0
//

.version 9.0
.target sm_100
.address_size 64

	// .globl	_Z13brentKungScanPfS_i
// _ZZ13brentKungScanPfS_iE6sBlock has been demoted

.visible .entry _Z13brentKungScanPfS_i(
	.param .u64 .ptr .align 1 _Z13brentKungScanPfS_i_param_0,
	.param .u64 .ptr .align 1 _Z13brentKungScanPfS_i_param_1,
	.param .u32 _Z13brentKungScanPfS_i_param_2
)
{
	.reg .pred 	%p<20>;
	.reg .b32 	%r<54>;
	.reg .b32 	%f<50>;
	.reg .b64 	%rd<13>;
	// demoted variable
	.shared .align 4 .b8 _ZZ13brentKungScanPfS_iE6sBlock[1024];
	ld.param.u64 	%rd3, [_Z13brentKungScanPfS_i_param_0];
	ld.param.u64 	%rd4, [_Z13brentKungScanPfS_i_param_1];
	ld.param.u32 	%r9, [_Z13brentKungScanPfS_i_param_2];
	cvta.to.global.u64 	%rd1, %rd4;
	cvta.to.global.u64 	%rd2, %rd3;
	mov.u32 	%r10, %ctaid.x;
	mov.u32 	%r1, %ntid.x;
	mul.lo.s32 	%r11, %r1, %r10;
	shl.b32 	%r12, %r11, 1;
	mov.u32 	%r2, %tid.x;
	add.s32 	%r3, %r12, %r2;
	setp.ge.s32 	%p1, %r3, %r9;
	shl.b32 	%r13, %r2, 2;
	mov.u32 	%r14, _ZZ13brentKungScanPfS_iE6sBlock;
	add.s32 	%r4, %r14, %r13;
	@%p1 bra 	$L__BB0_2;
	mul.wide.s32 	%rd5, %r3, 4;
	add.s64 	%rd6, %rd2, %rd5;
	ld.global.f32 	%f1, [%rd6];
	st.shared.f32 	[%r4], %f1;
$L__BB0_2:
	add.s32 	%r5, %r3, %r1;
	setp.ge.u32 	%p2, %r5, %r9;
	shl.b32 	%r15, %r1, 2;
	add.s32 	%r6, %r4, %r15;
	@%p2 bra 	$L__BB0_4;
	mul.wide.u32 	%rd7, %r5, 4;
	add.s64 	%rd8, %rd2, %rd7;
	ld.global.f32 	%f2, [%rd8];
	st.shared.f32 	[%r6], %f2;
$L__BB0_4:
	add.s32 	%r7, %r2, 1;
	setp.gt.u32 	%p3, %r2, 127;
	@%p3 bra 	$L__BB0_6;
	shl.b32 	%r16, %r7, 3;
	add.s32 	%r18, %r14, %r16;
	ld.shared.f32 	%f3, [%r18+-8];
	ld.shared.f32 	%f4, [%r18+-4];
	add.f32 	%f5, %f3, %f4;
	st.shared.f32 	[%r18+-4], %f5;
$L__BB0_6:
	bar.sync 	0;
	setp.gt.u32 	%p4, %r2, 63;
	@%p4 bra 	$L__BB0_8;
	shl.b32 	%r19, %r7, 4;
	add.s32 	%r21, %r14, %r19;
	ld.shared.f32 	%f6, [%r21+-12];
	ld.shared.f32 	%f7, [%r21+-4];
	add.f32 	%f8, %f6, %f7;
	st.shared.f32 	[%r21+-4], %f8;
$L__BB0_8:
	bar.sync 	0;
	setp.gt.u32 	%p5, %r2, 31;
	@%p5 bra 	$L__BB0_10;
	shl.b32 	%r22, %r7, 5;
	add.s32 	%r24, %r14, %r22;
	ld.shared.f32 	%f9, [%r24+-20];
	ld.shared.f32 	%f10, [%r24+-4];
	add.f32 	%f11, %f9, %f10;
	st.shared.f32 	[%r24+-4], %f11;
$L__BB0_10:
	bar.sync 	0;
	setp.gt.u32 	%p6, %r2, 15;
	@%p6 bra 	$L__BB0_12;
	shl.b32 	%r25, %r7, 6;
	add.s32 	%r27, %r14, %r25;
	ld.shared.f32 	%f12, [%r27+-36];
	ld.shared.f32 	%f13, [%r27+-4];
	add.f32 	%f14, %f12, %f13;
	st.shared.f32 	[%r27+-4], %f14;
$L__BB0_12:
	bar.sync 	0;
	setp.gt.u32 	%p7, %r2, 7;
	@%p7 bra 	$L__BB0_14;
	shl.b32 	%r28, %r7, 7;
	add.s32 	%r30, %r14, %r28;
	ld.shared.f32 	%f15, [%r30+-68];
	ld.shared.f32 	%f16, [%r30+-4];
	add.f32 	%f17, %f15, %f16;
	st.shared.f32 	[%r30+-4], %f17;
$L__BB0_14:
	bar.sync 	0;
	setp.gt.u32 	%p8, %r2, 3;
	@%p8 bra 	$L__BB0_16;
	shl.b32 	%r31, %r7, 8;
	add.s32 	%r33, %r14, %r31;
	ld.shared.f32 	%f18, [%r33+-132];
	ld.shared.f32 	%f19, [%r33+-4];
	add.f32 	%f20, %f18, %f19;
	st.shared.f32 	[%r33+-4], %f20;
$L__BB0_16:
	bar.sync 	0;
	setp.gt.u32 	%p9, %r2, 1;
	@%p9 bra 	$L__BB0_18;
	shl.b32 	%r34, %r7, 9;
	add.s32 	%r36, %r14, %r34;
	ld.shared.f32 	%f21, [%r36+-260];
	ld.shared.f32 	%f22, [%r36+-4];
	add.f32 	%f23, %f21, %f22;
	st.shared.f32 	[%r36+-4], %f23;
$L__BB0_18:
	bar.sync 	0;
	setp.ne.s32 	%p10, %r2, 0;
	@%p10 bra 	$L__BB0_20;
	ld.shared.f32 	%f24, [_ZZ13brentKungScanPfS_iE6sBlock+508];
	ld.shared.f32 	%f25, [_ZZ13brentKungScanPfS_iE6sBlock+1020];
	add.f32 	%f26, %f24, %f25;
	st.shared.f32 	[_ZZ13brentKungScanPfS_iE6sBlock+1020], %f26;
$L__BB0_20:
	setp.ne.s32 	%p11, %r2, 0;
	bar.sync 	0;
	shl.b32 	%r8, %r7, 1;
	@%p11 bra 	$L__BB0_22;
	ld.shared.f32 	%f27, [_ZZ13brentKungScanPfS_iE6sBlock+508];
	ld.shared.f32 	%f28, [_ZZ13brentKungScanPfS_iE6sBlock+764];
	add.f32 	%f29, %f27, %f28;
	st.shared.f32 	[_ZZ13brentKungScanPfS_iE6sBlock+764], %f29;
$L__BB0_22:
	bar.sync 	0;
	setp.gt.u32 	%p12, %r2, 2;
	@%p12 bra 	$L__BB0_24;
	shl.b32 	%r37, %r8, 7;
	add.s32 	%r39, %r14, %r37;
	ld.shared.f32 	%f30, [%r39+-4];
	ld.shared.f32 	%f31, [%r39+124];
	add.f32 	%f32, %f30, %f31;
	st.shared.f32 	[%r39+124], %f32;
$L__BB0_24:
	bar.sync 	0;
	setp.gt.u32 	%p13, %r2, 6;
	@%p13 bra 	$L__BB0_26;
	shl.b32 	%r40, %r8, 6;
	add.s32 	%r42, %r14, %r40;
	ld.shared.f32 	%f33, [%r42+-4];
	ld.shared.f32 	%f34, [%r42+60];
	add.f32 	%f35, %f33, %f34;
	st.shared.f32 	[%r42+60], %f35;
$L__BB0_26:
	bar.sync 	0;
	setp.gt.u32 	%p14, %r2, 14;
	@%p14 bra 	$L__BB0_28;
	shl.b32 	%r43, %r8, 5;
	add.s32 	%r45, %r14, %r43;
	ld.shared.f32 	%f36, [%r45+-4];
	ld.shared.f32 	%f37, [%r45+28];
	add.f32 	%f38, %f36, %f37;
	st.shared.f32 	[%r45+28], %f38;
$L__BB0_28:
	bar.sync 	0;
	setp.gt.u32 	%p15, %r2, 30;
	@%p15 bra 	$L__BB0_30;
	shl.b32 	%r46, %r8, 4;
	add.s32 	%r48, %r14, %r46;
	ld.shared.f32 	%f39, [%r48+-4];
	ld.shared.f32 	%f40, [%r48+12];
	add.f32 	%f41, %f39, %f40;
	st.shared.f32 	[%r48+12], %f41;
$L__BB0_30:
	bar.sync 	0;
	setp.gt.u32 	%p16, %r2, 62;
	@%p16 bra 	$L__BB0_32;
	shl.b32 	%r49, %r8, 3;
	add.s32 	%r51, %r14, %r49;
	ld.shared.f32 	%f42, [%r51+-4];
	ld.shared.f32 	%f43, [%r51+4];
	add.f32 	%f44, %f42, %f43;
	st.shared.f32 	[%r51+4], %f44;
$L__BB0_32:
	bar.sync 	0;
	setp.gt.u32 	%p17, %r2, 126;
	@%p17 bra 	$L__BB0_34;
	add.s32 	%r53, %r4, %r13;
	ld.shared.f32 	%f45, [%r53+4];
	ld.shared.f32 	%f46, [%r53+8];
	add.f32 	%f47, %f45, %f46;
	st.shared.f32 	[%r53+8], %f47;
$L__BB0_34:
	setp.ge.s32 	%p18, %r3, %r9;
	bar.sync 	0;
	bar.sync 	0;
	@%p18 bra 	$L__BB0_36;
	ld.shared.f32 	%f48, [%r4];
	mul.wide.s32 	%rd9, %r3, 4;
	add.s64 	%rd10, %rd1, %rd9;
	st.global.f32 	[%rd10], %f48;
$L__BB0_36:
	setp.ge.u32 	%p19, %r5, %r9;
	@%p19 bra 	$L__BB0_38;
	ld.shared.f32 	%f49, [%r6];
	mul.wide.u32 	%rd11, %r5, 4;
	add.s64 	%rd12, %rd1, %rd11;
	st.global.f32 	[%rd12], %f49;
$L__BB0_38:
	ret;

}


// ===== COMPILED SASS (sm_100) =====

	.target	sm_100

	.elftype	@"ET_EXEC"


//--------------------- .note.nv.tkinfo           --------------------------
	.section	.note.nv.tkinfo,"",@"SHT_NOTE"
	.sectionflags	@"SHF_NOTE_NV_TKINFO"
	.tkinfo
        /*0018*/ 	.word	0x00000002
        /*0030*/ 	.string	""
        /*0030*/ 	.string	"ptxas"
        /*0030*/ 	.string	"Cuda compilation tools, release 13.0, V13.0.88"
        /*0030*/ 	.string	"Build cuda_13.0.r13.0/compiler.36424714_0"
        /*0030*/ 	.string	"-arch sm_100 -m 64 "



//--------------------- .note.nv.cuinfo           --------------------------
	.section	.note.nv.cuinfo,"",@"SHT_NOTE"
	.sectionflags	@"SHF_NOTE_NV_CUINFO"
        /*0018*/ 	.short	0x0002
        /*001a*/ 	.short	0x0064
        /*001c*/ 	.short	0x0082
	.zero		2


//--------------------- .nv.info                  --------------------------
	.section	.nv.info,"",@"SHT_CUDA_INFO"
	.align	4


	//----- nvinfo : EIATTR_REGCOUNT
	.align		4
        /*0000*/ 	.byte	0x04, 0x2f
        /*0002*/ 	.short	(.L_1 - .L_0)
	.align		4
.L_0:
        /*0004*/ 	.word	index@(_Z13brentKungScanPfS_i)
        /*0008*/ 	.word	0x00000012


	//----- nvinfo : EIATTR_FRAME_SIZE
	.align		4
.L_1:
        /*000c*/ 	.byte	0x04, 0x11
        /*000e*/ 	.short	(.L_3 - .L_2)
	.align		4
.L_2:
        /*0010*/ 	.word	index@(_Z13brentKungScanPfS_i)
        /*0014*/ 	.word	0x00000000


	//----- nvinfo : EIATTR_MIN_STACK_SIZE
	.align		4
.L_3:
        /*0018*/ 	.byte	0x04, 0x12
        /*001a*/ 	.short	(.L_5 - .L_4)
	.align		4
.L_4:
        /*001c*/ 	.word	index@(_Z13brentKungScanPfS_i)
        /*0020*/ 	.word	0x00000000
.L_5:


//--------------------- .nv.compat                --------------------------
	.section	.nv.compat,"",@"SHT_CUDA_COMPAT_INFO"
	.align	4
        /*0000*/ 	.byte	0x02, 0x09, 0x00, 0x00, 0x02, 0x02, 0x01, 0x00, 0x02, 0x05, 0x05, 0x00, 0x03, 0x07, 0x01, 0x01
        /*0010*/ 	.byte	0x02, 0x03, 0x00, 0x00, 0x02, 0x06, 0x01, 0x00, 0x04, 0x0b, 0x08, 0x00, 0x09, 0x00, 0x00, 0x00
        /*0020*/ 	.byte	0x00, 0x00, 0x00, 0x00


//--------------------- .nv.info._Z13brentKungScanPfS_i --------------------------
	.section	.nv.info._Z13brentKungScanPfS_i,"",@"SHT_CUDA_INFO"
	.sectionflags	@""
	.align	4


	//----- nvinfo : EIATTR_CUDA_API_VERSION
	.align		4
        /*0000*/ 	.byte	0x04, 0x37
        /*0002*/ 	.short	(.L_7 - .L_6)
.L_6:
        /*0004*/ 	.word	0x00000082


	//----- nvinfo : EIATTR_KPARAM_INFO
	.align		4
.L_7:
        /*0008*/ 	.byte	0x04, 0x17
        /*000a*/ 	.short	(.L_9 - .L_8)
.L_8:
        /*000c*/ 	.word	0x00000000
        /*0010*/ 	.short	0x0002
        /*0012*/ 	.short	0x0010
        /*0014*/ 	.byte	0x00, 0xf0, 0x11, 0x00


	//----- nvinfo : EIATTR_KPARAM_INFO
	.align		4
.L_9:
        /*0018*/ 	.byte	0x04, 0x17
        /*001a*/ 	.short	(.L_11 - .L_10)
.L_10:
        /*001c*/ 	.word	0x00000000
        /*0020*/ 	.short	0x0001
        /*0022*/ 	.short	0x0008
        /*0024*/ 	.byte	0x00, 0xf5, 0x21, 0x00


	//----- nvinfo : EIATTR_KPARAM_INFO
	.align		4
.L_11:
        /*0028*/ 	.byte	0x04, 0x17
        /*002a*/ 	.short	(.L_13 - .L_12)
.L_12:
        /*002c*/ 	.word	0x00000000
        /*0030*/ 	.short	0x0000
        /*0032*/ 	.short	0x0000
        /*0034*/ 	.byte	0x00, 0xf5, 0x21, 0x00


	//----- nvinfo : EIATTR_SPARSE_MMA_MASK
	.align		4
.L_13:
        /*0038*/ 	.byte	0x03, 0x50
        /*003a*/ 	.short	0x0000


	//----- nvinfo : EIATTR_MAXREG_COUNT
	.align		4
        /*003c*/ 	.byte	0x03, 0x1b
        /*003e*/ 	.short	0x00ff


	//----- nvinfo : EIATTR_NUM_BARRIERS
	.align		4
        /*0040*/ 	.byte	0x02, 0x4c
        /*0042*/ 	.byte	0x01
	.zero		1


	//----- nvinfo : EIATTR_MERCURY_ISA_VERSION
	.align		4
        /*0044*/ 	.byte	0x03, 0x5f
        /*0046*/ 	.short	0x0101


	//----- nvinfo : EIATTR_VRC_CTA_INIT_COUNT
	.align		4
        /*0048*/ 	.byte	0x02, 0x4a
	.zero		1
	.zero		1


	//----- nvinfo : EIATTR_EXIT_INSTR_OFFSETS
	.align		4
        /*004c*/ 	.byte	0x04, 0x1c
        /*004e*/ 	.short	(.L_15 - .L_14)


	//   ....[0]....
.L_14:
        /*0050*/ 	.word	0x00000820


	//   ....[1]....
        /*0054*/ 	.word	0x00000870


	//----- nvinfo : EIATTR_CBANK_PARAM_SIZE
	.align		4
.L_15:
        /*0058*/ 	.byte	0x03, 0x19
        /*005a*/ 	.short	0x0014


	//----- nvinfo : EIATTR_PARAM_CBANK
	.align		4
        /*005c*/ 	.byte	0x04, 0x0a
        /*005e*/ 	.short	(.L_17 - .L_16)
	.align		4
.L_16:
        /*0060*/ 	.word	index@(.nv.constant0._Z13brentKungScanPfS_i)
        /*0064*/ 	.short	0x0380
        /*0066*/ 	.short	0x0014


	//----- nvinfo : EIATTR_SW_WAR
	.align		4
.L_17:
        /*0068*/ 	.byte	0x04, 0x36
        /*006a*/ 	.short	(.L_19 - .L_18)
.L_18:
        /*006c*/ 	.word	0x00000008
.L_19:


//--------------------- .nv.callgraph             --------------------------
	.section	.nv.callgraph,"",@"SHT_CUDA_CALLGRAPH"
	.align	4
	.sectionentsize	8
	.align		4
        /*0000*/ 	.word	0x00000000
	.align		4
        /*0004*/ 	.word	0xffffffff
	.align		4
        /*0008*/ 	.word	0x00000000
	.align		4
        /*000c*/ 	.word	0xfffffffe
	.align		4
        /*0010*/ 	.word	0x00000000
	.align		4
        /*0014*/ 	.word	0xfffffffd
	.align		4
        /*0018*/ 	.word	0x00000000
	.align		4
        /*001c*/ 	.word	0xfffffffc


//--------------------- .text._Z13brentKungScanPfS_i --------------------------
	.section	.text._Z13brentKungScanPfS_i,"ax",@progbits
	.align	128
        .global         _Z13brentKungScanPfS_i
        .type           _Z13brentKungScanPfS_i,@function
        .size           _Z13brentKungScanPfS_i,(.L_x_1 - _Z13brentKungScanPfS_i)
        .other          _Z13brentKungScanPfS_i,@"STO_CUDA_ENTRY STV_DEFAULT"
_Z13brentKungScanPfS_i:
.text._Z13brentKungScanPfS_i:
[----:B------:R-:W-:Y:S01]  /*0000*/  LDC R1, c[0x0][0x37c] ;  /* 0x0000df00ff017b82 */ /* 0x000fe20000000800 */
[----:B------:R-:W0:Y:S07]  /*0010*/  S2R R3, SR_TID.X ;  /* 0x0000000000037919 */ /* 0x000e2e0000002100 */
[----:B------:R-:W1:Y:S01]  /*0020*/  S2UR UR4, SR_CTAID.X ;  /* 0x00000000000479c3 */ /* 0x000e620000002500 */
[----:B------:R-:W2:Y:S01]  /*0030*/  LDCU UR5, c[0x0][0x390] ;  /* 0x00007200ff0577ac */ /* 0x000ea20008000800 */
[----:B------:R-:W3:Y:S06]  /*0040*/  LDCU.64 UR6, c[0x0][0x358] ;  /* 0x00006b00ff0677ac */ /* 0x000eec0008000a00 */
[----:B------:R-:W1:Y:S02]  /*0050*/  LDC R5, c[0x0][0x360] ;  /* 0x0000d800ff057b82 */ /* 0x000e640000000800 */
[----:B-1----:R-:W-:-:S04]  /*0060*/  IMAD R2, R5, UR4, RZ ;  /* 0x0000000405027c24 */ /* 0x002fc8000f8e02ff */
[----:B0-----:R-:W-:-:S04]  /*0070*/  IMAD R2, R2, 0x2, R3 ;  /* 0x0000000202027824 */ /* 0x001fc800078e0203 */
[C---:B------:R-:W-:Y:S01]  /*0080*/  IMAD.IADD R0, R2.reuse, 0x1, R5 ;  /* 0x0000000102007824 */ /* 0x040fe200078e0205 */
[----:B--2---:R-:W-:-:S04]  /*0090*/  ISETP.GE.AND P1, PT, R2, UR5, PT ;  /* 0x0000000502007c0c */ /* 0x004fc8000bf26270 */
[----:B------:R-:W-:-:S09]  /*00a0*/  ISETP.GE.U32.AND P0, PT, R0, UR5, PT ;  /* 0x0000000500007c0c */ /* 0x000fd2000bf06070 */
[----:B------:R-:W0:Y:S08]  /*00b0*/  @!P1 LDC.64 R8, c[0x0][0x380] ;  /* 0x0000e000ff089b82 */ /* 0x000e300000000a00 */
[----:B------:R-:W1:Y:S01]  /*00c0*/  @!P0 LDC.64 R10, c[0x0][0x380] ;  /* 0x0000e000ff0a8b82 */ /* 0x000e620000000a00 */
[----:B0-----:R-:W-:-:S06]  /*00d0*/  @!P1 IMAD.WIDE R8, R2, 0x4, R8 ;  /* 0x0000000402089825 */ /* 0x001fcc00078e0208 */
[----:B---3--:R-:W2:Y:S01]  /*00e0*/  @!P1 LDG.E R9, desc[UR6][R8.64] ;  /* 0x0000000608099981 */ /* 0x008ea2000c1e1900 */
[----:B-1----:R-:W-:-:S06]  /*00f0*/  @!P0 IMAD.WIDE.U32 R10, R0, 0x4, R10 ;  /* 0x00000004000a8825 */ /* 0x002fcc00078e000a */
[----:B------:R0:W3:Y:S01]  /*0100*/  @!P0 LDG.E R11, desc[UR6][R10.64] ;  /* 0x000000060a0b8981 */ /* 0x0000e2000c1e1900 */
[----:B------:R-:W1:Y:S01]  /*0110*/  S2UR UR5, SR_CgaCtaId ;  /* 0x00000000000579c3 */ /* 0x000e620000008800 */
[----:B------:R-:W-:Y:S01]  /*0120*/  UMOV UR4, 0x400 ;  /* 0x0000040000047882 */ /* 0x000fe20000000000 */
[----:B------:R-:W-:Y:S01]  /*0130*/  ISETP.GT.U32.AND P2, PT, R3, 0x7f, PT ;  /* 0x0000007f0300780c */ /* 0x000fe20003f44070 */
[----:B-1----:R-:W-:-:S06]  /*0140*/  ULEA UR4, UR5, UR4, 0x18 ;  /* 0x0000000405047291 */ /* 0x002fcc000f8ec0ff */
[----:B------:R-:W-:-:S06]  /*0150*/  LEA R6, R3, UR4, 0x2 ;  /* 0x0000000403067c11 */ /* 0x000fcc000f8e10ff */
[----:B------:R-:W-:Y:S01]  /*0160*/  @!P2 LEA R15, R3, UR4, 0x3 ;  /* 0x00000004030fac11 */ /* 0x000fe2000f8e18ff */
[----:B------:R-:W-:Y:S01]  /*0170*/  IMAD R4, R5, 0x4, R6 ;  /* 0x0000000405047824 */ /* 0x000fe200078e0206 */
[----:B------:R-:W-:-:S13]  /*0180*/  ISETP.GT.U32.AND P3, PT, R3, 0x3f, PT ;  /* 0x0000003f0300780c */ /* 0x000fda0003f64070 */
[----:B0-----:R-:W-:Y:S01]  /*0190*/  @!P3 LEA R10, R3, UR4, 0x4 ;  /* 0x00000004030abc11 */ /* 0x001fe2000f8e20ff */
[----:B--2---:R-:W-:Y:S04]  /*01a0*/  @!P1 STS [R6], R9 ;  /* 0x0000000906009388 */ /* 0x004fe80000000800 */
[----:B---3--:R-:W-:Y:S04]  /*01b0*/  @!P0 STS [R4], R11 ;  /* 0x0000000b04008388 */ /* 0x008fe80000000800 */
[----:B------:R-:W0:Y:S02]  /*01c0*/  @!P2 LDS.64 R12, [R15] ;  /* 0x000000000f0ca984 */ /* 0x000e240000000a00 */
[----:B0-----:R-:W-:-:S05]  /*01d0*/  @!P2 FADD R12, R12, R13 ;  /* 0x0000000d0c0ca221 */ /* 0x001fca0000000000 */
[----:B------:R-:W-:Y:S01]  /*01e0*/  @!P2 STS [R15+0x4], R12 ;  /* 0x0000040c0f00a388 */ /* 0x000fe20000000800 */
[----:B------:R-:W-:Y:S06]  /*01f0*/  BAR.SYNC.DEFER_BLOCKING 0x0 ;  /* 0x0000000000007b1d */ /* 0x000fec0000010000 */
[----:B------:R-:W-:Y:S04]  /*0200*/  @!P3 LDS R5, [R10+0x4] ;  /* 0x000004000a05b984 */ /* 0x000fe80000000800 */
[----:B------:R-:W0:Y:S01]  /*0210*/  @!P3 LDS R8, [R10+0xc] ;  /* 0x00000c000a08b984 */ /* 0x000e220000000800 */
[----:B------:R-:W-:-:S13]  /*0220*/  ISETP.GT.U32.AND P2, PT, R3, 0x1f, PT ;  /* 0x0000001f0300780c */ /* 0x000fda0003f44070 */
[----:B------:R-:W-:Y:S01]  /*0230*/  @!P2 LEA R14, R3, UR4, 0x5 ;  /* 0x00000004030eac11 */ /* 0x000fe2000f8e28ff */
        /* <DEDUP_REMOVED lines=33> */
[----:B------:R-:W-:Y:S01]  /*0450*/  ISETP.NE.AND P3, PT, R3, RZ, PT ;  /* 0x000000ff0300720c */ /* 0x000fe20003f65270 */
[----:B0-----:R-:W-:-:S05]  /*0460*/  @!P2 FADD R8, R8, R9 ;  /* 0x000000090808a221 */ /* 0x001fca0000000000 */
[----:B------:R-:W-:Y:S01]  /*0470*/  @!P2 STS [R11+0x1fc], R8 ;  /* 0x0001fc080b00a388 */ /* 0x000fe20000000800 */
[----:B------:R-:W-:Y:S06]  /*0480*/  BAR.SYNC.DEFER_BLOCKING 0x0 ;  /* 0x0000000000007b1d */ /* 0x000fec0000010000 */
[----:B------:R-:W-:Y:S04]  /*0490*/  @!P3 LDS R5, [UR4+0x1fc] ;  /* 0x0001fc04ff05b984 */ /* 0x000fe80008000800 */
[----:B------:R-:W0:Y:S02]  /*04a0*/  @!P3 LDS R10, [UR4+0x3fc] ;  /* 0x0003fc04ff0ab984 */ /* 0x000e240008000800 */
[----:B0-----:R-:W-:-:S05]  /*04b0*/  @!P3 FADD R5, R5, R10 ;  /* 0x0000000a0505b221 */ /* 0x001fca0000000000 */
[----:B------:R-:W-:Y:S01]  /*04c0*/  @!P3 STS [UR4+0x3fc], R5 ;  /* 0x0003fc05ff00b988 */ /* 0x000fe20008000804 */
[----:B------:R-:W-:Y:S06]  /*04d0*/  BAR.SYNC.DEFER_BLOCKING 0x0 ;  /* 0x0000000000007b1d */ /* 0x000fec0000010000 */
[----:B------:R-:W-:Y:S04]  /*04e0*/  @!P3 LDS R7, [UR4+0x1fc] ;  /* 0x0001fc04ff07b984 */ /* 0x000fe80008000800 */
[----:B------:R-:W0:Y:S01]  /*04f0*/  @!P3 LDS R10, [UR4+0x2fc] ;  /* 0x0002fc04ff0ab984 */ /* 0x000e220008000800 */
[----:B------:R-:W-:-:S13]  /*0500*/  ISETP.GT.U32.AND P2, PT, R3, 0x2, PT ;  /* 0x000000020300780c */ /* 0x000fda0003f44070 */
[----:B------:R-:W-:Y:S01]  /*0510*/  @!P2 LEA R11, R3, UR4, 0x8 ;  /* 0x00000004030bac11 */ /* 0x000fe2000f8e40ff */
[----:B0-----:R-:W-:-:S05]  /*0520*/  @!P3 FADD R7, R7, R10 ;  /* 0x0000000a0707b221 */ /* 0x001fca0000000000 */
[----:B------:R-:W-:Y:S01]  /*0530*/  @!P3 STS [UR4+0x2fc], R7 ;  /* 0x0002fc07ff00b988 */ /* 0x000fe20008000804 */
        /* <DEDUP_REMOVED lines=27> */
[----:B------:R0:W-:Y:S01]  /*06f0*/  @!P3 STS [R11+0x2c], R8 ;  /* 0x00002c080b00b388 */ /* 0x0001e20000000800 */
[----:B------:R-:W-:Y:S08]  /*0700*/  BAR.SYNC.DEFER_BLOCKING 0x0 ;  /* 0x0000000000007b1d */ /* 0x000ff00000010000 */
[----:B0-----:R-:W0:Y:S01]  /*0710*/  @!P1 LDC.64 R8, c[0x0][0x388] ;  /* 0x0000e200ff089b82 */ /* 0x001e220000000a00 */
[----:B------:R-:W-:Y:S04]  /*0720*/  @!P2 LDS R5, [R12+0xc] ;  /* 0x00000c000c05a984 */ /* 0x000fe80000000800 */
[----:B------:R-:W1:Y:S01]  /*0730*/  @!P2 LDS R10, [R12+0x14] ;  /* 0x000014000c0aa984 */ /* 0x000e620000000800 */
[----:B------:R-:W-:-:S13]  /*0740*/  ISETP.GT.U32.AND P3, PT, R3, 0x7e, PT ;  /* 0x0000007e0300780c */ /* 0x000fda0003f64070 */
[----:B------:R-:W-:Y:S02]  /*0750*/  @!P3 IMAD R7, R3, 0x4, R6 ;  /* 0x000000040307b824 */ /* 0x000fe400078e0206 */
[----:B-1----:R-:W-:-:S05]  /*0760*/  @!P2 FADD R5, R5, R10 ;  /* 0x0000000a0505a221 */ /* 0x002fca0000000000 */
[----:B------:R-:W-:Y:S01]  /*0770*/  @!P2 STS [R12+0x14], R5 ;  /* 0x000014050c00a388 */ /* 0x000fe20000000800 */
[----:B------:R-:W-:Y:S06]  /*0780*/  BAR.SYNC.DEFER_BLOCKING 0x0 ;  /* 0x0000000000007b1d */ /* 0x000fec0000010000 */
[----:B------:R-:W-:Y:S04]  /*0790*/  @!P3 LDS R3, [R7+0x4] ;  /* 0x000004000703b984 */ /* 0x000fe80000000800 */
[----:B------:R-:W1:Y:S02]  /*07a0*/  @!P3 LDS R10, [R7+0x8] ;  /* 0x00000800070ab984 */ /* 0x000e640000000800 */
[----:B-1----:R-:W-:-:S05]  /*07b0*/  @!P3 FADD R10, R3, R10 ;  /* 0x0000000a030ab221 */ /* 0x002fca0000000000 */
[----:B------:R-:W-:Y:S01]  /*07c0*/  @!P3 STS [R7+0x8], R10 ;  /* 0x0000080a0700b388 */ /* 0x000fe20000000800 */
[----:B0-----:R-:W-:Y:S01]  /*07d0*/  @!P1 IMAD.WIDE R2, R2, 0x4, R8 ;  /* 0x0000000402029825 */ /* 0x001fe200078e0208 */
[----:B------:R-:W-:Y:S08]  /*07e0*/  BAR.SYNC.DEFER_BLOCKING 0x0 ;  /* 0x0000000000007b1d */ /* 0x000ff00000010000 */
[----:B------:R-:W-:Y:S06]  /*07f0*/  BAR.SYNC.DEFER_BLOCKING 0x0 ;  /* 0x0000000000007b1d */ /* 0x000fec0000010000 */
[----:B------:R-:W0:Y:S04]  /*0800*/  @!P1 LDS R11, [R6] ;  /* 0x00000000060b9984 */ /* 0x000e280000000800 */
[----:B0-----:R0:W-:Y:S01]  /*0810*/  @!P1 STG.E desc[UR6][R2.64], R11 ;  /* 0x0000000b02009986 */ /* 0x0011e2000c101906 */
[----:B------:R-:W-:Y:S05]  /*0820*/  @P0 EXIT ;  /* 0x000000000000094d */ /* 0x000fea0003800000 */
[----:B------:R-:W1:Y:S01]  /*0830*/  LDS R5, [R4] ;  /* 0x0000000004057984 */ /* 0x000e620000000800 */
[----:B0-----:R-:W0:Y:S02]  /*0840*/  LDC.64 R2, c[0x0][0x388] ;  /* 0x0000e200ff027b82 */ /* 0x001e240000000a00 */
[----:B0-----:R-:W-:-:S05]  /*0850*/  IMAD.WIDE.U32 R2, R0, 0x4, R2 ;  /* 0x0000000400027825 */ /* 0x001fca00078e0002 */
[----:B-1----:R-:W-:Y:S01]  /*0860*/  STG.E desc[UR6][R2.64], R5 ;  /* 0x0000000502007986 */ /* 0x002fe2000c101906 */
[----:B------:R-:W-:Y:S05]  /*0870*/  EXIT ;  /* 0x000000000000794d */ /* 0x000fea0003800000 */
.L_x_0:
[----:B------:R-:W-:-:S00]  /*0880*/  BRA `(.L_x_0) ;  /* 0xfffffffc00fc7947 */ /* 0x000fc0000383ffff */
[----:B------:R-:W-:-:S00]  /*0890*/  NOP ;  /* 0x0000000000007918 */ /* 0x000fc00000000000 */
        /* <DEDUP_REMOVED lines=14> */
.L_x_1:


//--------------------- .nv.shared._Z13brentKungScanPfS_i --------------------------
	.section	.nv.shared._Z13brentKungScanPfS_i,"aw",@nobits
	.sectionflags	@""
	.align	4
.nv.shared._Z13brentKungScanPfS_i:
	.zero		2048


//--------------------- .nv.shared.reserved.0     --------------------------
	.section	.nv.shared.reserved.0,"aw",@nobits
	.weak		__nv_reservedSMEM_offset_0_alias
	.size		__nv_reservedSMEM_offset_0_alias, 0, 64
	.other		__nv_reservedSMEM_offset_0_alias,@"STO_CUDA_RESERVED_SHARED STV_DEFAULT"
__nv_reservedSMEM_offset_0_alias:
	.zero		0
	.zero		64


//--------------------- .nv.constant0._Z13brentKungScanPfS_i --------------------------
	.section	.nv.constant0._Z13brentKungScanPfS_i,"a",@progbits
	.sectionflags	@""
	.align	4
.nv.constant0._Z13brentKungScanPfS_i:
	.zero		916


//--------------------- SYMBOLS --------------------------

	.type		.nv.reservedSmem.offset0,@object
	.size		.nv.reservedSmem.offset0,0x4
	.type		.nv.reservedSmem.cap,@object
	.size		.nv.reservedSmem.cap,0x4
